//
// Generated by NVIDIA NVVM Compiler
//
// Compiler Build ID: CL-36424714
// Cuda compilation tools, release 13.0, V13.0.88
// Based on NVVM 20.0.0
//

.version 9.0
.target sm_100
.address_size 64

	// .globl	_Z26colorToGrayscaleConversionPfS_S_S_i

.visible .entry _Z26colorToGrayscaleConversionPfS_S_S_i(
	.param .u64 .ptr .align 1 _Z26colorToGrayscaleConversionPfS_S_S_i_param_0,
	.param .u64 .ptr .align 1 _Z26colorToGrayscaleConversionPfS_S_S_i_param_1,
	.param .u64 .ptr .align 1 _Z26colorToGrayscaleConversionPfS_S_S_i_param_2,
	.param .u64 .ptr .align 1 _Z26colorToGrayscaleConversionPfS_S_S_i_param_3,
	.param .u32 _Z26colorToGrayscaleConversionPfS_S_S_i_param_4
)
{
	.reg .pred 	%p<2>;
	.reg .b32 	%r<6>;
	.reg .b32 	%f<5>;
	.reg .b64 	%rd<14>;
	.reg .b64 	%fd<7>;

	ld.param.u64 	%rd1, [_Z26colorToGrayscaleConversionPfS_S_S_i_param_0];
	ld.param.u64 	%rd2, [_Z26colorToGrayscaleConversionPfS_S_S_i_param_1];
	ld.param.u64 	%rd3, [_Z26colorToGrayscaleConversionPfS_S_S_i_param_2];
	ld.param.u64 	%rd4, [_Z26colorToGrayscaleConversionPfS_S_S_i_param_3];
	ld.param.u32 	%r2, [_Z26colorToGrayscaleConversionPfS_S_S_i_param_4];
	mov.u32 	%r3, %ntid.x;
	mov.u32 	%r4, %ctaid.x;
	mov.u32 	%r5, %tid.x;
	mad.lo.s32 	%r1, %r3, %r4, %r5;
	setp.ge.s32 	%p1, %r1, %r2;
	@%p1 bra 	$L__BB0_2;
	cvta.to.global.u64 	%rd5, %rd2;
	cvta.to.global.u64 	%rd6, %rd3;
	cvta.to.global.u64 	%rd7, %rd4;
	cvta.to.global.u64 	%rd8, %rd1;
	mul.wide.s32 	%rd9, %r1, 4;
	add.s64 	%rd10, %rd5, %rd9;
	ld.global.f32 	%f1, [%rd10];
	cvt.f64.f32 	%fd1, %f1;
	add.s64 	%rd11, %rd6, %rd9;
	ld.global.f32 	%f2, [%rd11];
	cvt.f64.f32 	%fd2, %f2;
	mul.f64 	%fd3, %fd2, 0d3FE70A3D70A3D70A;
	fma.rn.f64 	%fd4, %fd1, 0d3FCAE147AE147AE1, %fd3;
	add.s64 	%rd12, %rd7, %rd9;
	ld.global.f32 	%f3, [%rd12];
	cvt.f64.f32 	%fd5, %f3;
	fma.rn.f64 	%fd6, %fd5, 0d3FB1EB851EB851EC, %fd4;
	cvt.rn.f32.f64 	%f4, %fd6;
	add.s64 	%rd13, %rd8, %rd9;
	st.global.f32 	[%rd13], %f4;
$L__BB0_2:
	ret;

}


// ===== COMPILED SASS (sm_100) =====

	.target	sm_100

	.elftype	@"ET_EXEC"


//--------------------- .note.nv.tkinfo           --------------------------
	.section	.note.nv.tkinfo,"",@"SHT_NOTE"
	.sectionflags	@"SHF_NOTE_NV_TKINFO"
	.tkinfo
        /*0018*/ 	.word	0x00000002
        /*0030*/ 	.string	""
        /*0030*/ 	.string	"ptxas"
        /*0030*/ 	.string	"Cuda compilation tools, release 13.0, V13.0.88"
        /*0030*/ 	.string	"Build cuda_13.0.r13.0/compiler.36424714_0"
        /*0030*/ 	.string	"-arch sm_100 -m 64 "



//--------------------- .note.nv.cuinfo           --------------------------
	.section	.note.nv.cuinfo,"",@"SHT_NOTE"
	.sectionflags	@"SHF_NOTE_NV_CUINFO"
        /*0018*/ 	.short	0x0002
        /*001a*/ 	.short	0x0064
        /*001c*/ 	.short	0x0082
	.zero		2


//--------------------- .nv.info                  --------------------------
	.section	.nv.info,"",@"SHT_CUDA_INFO"
	.align	4


	//----- nvinfo : EIATTR_REGCOUNT
	.align		4
        /*0000*/ 	.byte	0x04, 0x2f
        /*0002*/ 	.short	(.L_1 - .L_0)
	.align		4
.L_0:
        /*0004*/ 	.word	index@(_Z26colorToGrayscaleConversionPfS_S_S_i)
        /*0008*/ 	.word	0x00000012


	//----- nvinfo : EIATTR_FRAME_SIZE
	.align		4
.L_1:
        /*000c*/ 	.byte	0x04, 0x11
        /*000e*/ 	.short	(.L_3 - .L_2)
	.align		4
.L_2:
        /*0010*/ 	.word	index@(_Z26colorToGrayscaleConversionPfS_S_S_i)
        /*0014*/ 	.word	0x00000000


	//----- nvinfo : EIATTR_MIN_STACK_SIZE
	.align		4
.L_3:
        /*0018*/ 	.byte	0x04, 0x12
        /*001a*/ 	.short	(.L_5 - .L_4)
	.align		4
.L_4:
        /*001c*/ 	.word	index@(_Z26colorToGrayscaleConversionPfS_S_S_i)
        /*0020*/ 	.word	0x00000000
.L_5:


//--------------------- .nv.compat                --------------------------
	.section	.nv.compat,"",@"SHT_CUDA_COMPAT_INFO"
	.align	4
        /*0000*/ 	.byte	0x02, 0x09, 0x00, 0x00, 0x02, 0x02, 0x01, 0x00, 0x02, 0x05, 0x05, 0x00, 0x03, 0x07, 0x01, 0x01
        /*0010*/ 	.byte	0x02, 0x03, 0x00, 0x00, 0x02, 0x06, 0x01, 0x00, 0x04, 0x0b, 0x08, 0x00, 0x01, 0x00, 0x00, 0x00
        /*0020*/ 	.byte	0x00, 0x00, 0x00, 0x00


//--------------------- .nv.info._Z26colorToGrayscaleConversionPfS_S_S_i --------------------------
	.section	.nv.info._Z26colorToGrayscaleConversionPfS_S_S_i,"",@"SHT_CUDA_INFO"
	.sectionflags	@""
	.align	4


	//----- nvinfo : EIATTR_CUDA_API_VERSION
	.align		4
        /*0000*/ 	.byte	0x04, 0x37
        /*0002*/ 	.short	(.L_7 - .L_6)
.L_6:
        /*0004*/ 	.word	0x00000082


	//----- nvinfo : EIATTR_KPARAM_INFO
	.align		4
.L_7:
        /*0008*/ 	.byte	0x04, 0x17
        /*000a*/ 	.short	(.L_9 - .L_8)
.L_8:
        /*000c*/ 	.word	0x00000000
        /*0010*/ 	.short	0x0004
        /*0012*/ 	.short	0x0020
        /*0014*/ 	.byte	0x00, 0xf0, 0x11, 0x00


	//----- nvinfo : EIATTR_KPARAM_INFO
	.align		4
.L_9:
        /*0018*/ 	.byte	0x04, 0x17
        /*001a*/ 	.short	(.L_11 - .L_10)
.L_10:
        /*001c*/ 	.word	0x00000000
        /*0020*/ 	.short	0x0003
        /*0022*/ 	.short	0x0018
        /*0024*/ 	.byte	0x00, 0xf5, 0x21, 0x00


	//----- nvinfo : EIATTR_KPARAM_INFO
	.align		4
.L_11:
        /*0028*/ 	.byte	0x04, 0x17
        /*002a*/ 	.short	(.L_13 - .L_12)
.L_12:
        /*002c*/ 	.word	0x00000000
        /*0030*/ 	.short	0x0002
        /*0032*/ 	.short	0x0010
        /*0034*/ 	.byte	0x00, 0xf5, 0x21, 0x00


	//----- nvinfo : EIATTR_KPARAM_INFO
	.align		4
.L_13:
        /*0038*/ 	.byte	0x04, 0x17
        /*003a*/ 	.short	(.L_15 - .L_14)
.L_14:
        /*003c*/ 	.word	0x00000000
        /*0040*/ 	.short	0x0001
        /*0042*/ 	.short	0x0008
        /*0044*/ 	.byte	0x00, 0xf5, 0x21, 0x00


	//----- nvinfo : EIATTR_KPARAM_INFO
	.align		4
.L_15:
        /*0048*/ 	.byte	0x04, 0x17
        /*004a*/ 	.short	(.L_17 - .L_16)
.L_16:
        /*004c*/ 	.word	0x00000000
        /*0050*/ 	.short	0x0000
        /*0052*/ 	.short	0x0000
        /*0054*/ 	.byte	0x00, 0xf5, 0x21, 0x00


	//----- nvinfo : EIATTR_SPARSE_MMA_MASK
	.align		4
.L_17:
        /*0058*/ 	.byte	0x03, 0x50
        /*005a*/ 	.short	0x0000


	//----- nvinfo : EIATTR_MAXREG_COUNT
	.align		4
        /*005c*/ 	.byte	0x03, 0x1b
        /*005e*/ 	.short	0x00ff


	//----- nvinfo : EIATTR_MERCURY_ISA_VERSION
	.align		4
        /*0060*/ 	.byte	0x03, 0x5f
        /*0062*/ 	.short	0x0101


	//----- nvinfo : EIATTR_VRC_CTA_INIT_COUNT
	.align		4
        /*0064*/ 	.byte	0x02, 0x4a
	.zero		1
	.zero		1


	//----- nvinfo : EIATTR_EXIT_INSTR_OFFSETS
	.align		4
        /*0068*/ 	.byte	0x04, 0x1c
        /*006a*/ 	.short	(.L_19 - .L_18)


	//   ....[0]....
.L_18:
        /*006c*/ 	.word	0x00000070


	//   ....[1]....
        /*0070*/ 	.word	0x00000220


	//----- nvinfo : EIATTR_CBANK_PARAM_SIZE
	.align		4
.L_19:
        /*0074*/ 	.byte	0x03, 0x19
        /*0076*/ 	.short	0x0024


	//----- nvinfo : EIATTR_PARAM_CBANK
	.align		4
        /*0078*/ 	.byte	0x04, 0x0a
        /*007a*/ 	.short	(.L_21 - .L_20)
	.align		4
.L_20:
        /*007c*/ 	.word	index@(.nv.constant0._Z26colorToGrayscaleConversionPfS_S_S_i)
        /*0080*/ 	.short	0x0380
        /*0082*/ 	.short	0x0024


	//----- nvinfo : EIATTR_SW_WAR
	.align		4
.L_21:
        /*0084*/ 	.byte	0x04, 0x36
        /*0086*/ 	.short	(.L_23 - .L_22)
.L_22:
        /*0088*/ 	.word	0x00000008
.L_23:


//--------------------- .nv.callgraph             --------------------------
	.section	.nv.callgraph,"",@"SHT_CUDA_CALLGRAPH"
	.align	4
	.sectionentsize	8
	.align		4
        /*0000*/ 	.word	0x00000000
	.align		4
        /*0004*/ 	.word	0xffffffff
	.align		4
        /*0008*/ 	.word	0x00000000
	.align		4
        /*000c*/ 	.word	0xfffffffe
	.align		4
        /*0010*/ 	.word	0x00000000
	.align		4
        /*0014*/ 	.word	0xfffffffd
	.align		4
        /*0018*/ 	.word	0x00000000
	.align		4
        /*001c*/ 	.word	0xfffffffc


//--------------------- .text._Z26colorToGrayscaleConversionPfS_S_S_i --------------------------
	.section	.text._Z26colorToGrayscaleConversionPfS_S_S_i,"ax",@progbits
	.align	128
        .global         _Z26colorToGrayscaleConversionPfS_S_S_i
        .type           _Z26colorToGrayscaleConversionPfS_S_S_i,@function
        .size           _Z26colorToGrayscaleConversionPfS_S_S_i,(.L_x_1 - _Z26colorToGrayscaleConversionPfS_S_S_i)
        .other          _Z26colorToGrayscaleConversionPfS_S_S_i,@"STO_CUDA_ENTRY STV_DEFAULT"
_Z26colorToGrayscaleConversionPfS_S_S_i:
.text._Z26colorToGrayscaleConversionPfS_S_S_i:
[----:B------:R-:W-:Y:S01]  /*0000*/  LDC R1, c[0x0][0x37c] ;  /* 0x0000df00ff017b82 */ /* 0x000fe20000000800 */
[----:B------:R-:W0:Y:S01]  /*0010*/  S2R R0, SR_CTAID.X ;  /* 0x0000000000007919 */ /* 0x000e220000002500 */
[----:B------:R-:W0:Y:S01]  /*0020*/  LDCU UR4, c[0x0][0x360] ;  /* 0x00006c00ff0477ac */ /* 0x000e220008000800 */
[----:B------:R-:W0:Y:S01]  /*0030*/  S2R R3, SR_TID.X ;  /* 0x0000000000037919 */ /* 0x000e220000002100 */
[----:B------:R-:W1:Y:S01]  /*0040*/  LDCU UR5, c[0x0][0x3a0] ;  /* 0x00007400ff0577ac */ /* 0x000e620008000800 */
[----:B0-----:R-:W-:-:S05]  /*0050*/  IMAD R0, R0, UR4, R3 ;  /* 0x0000000400007c24 */ /* 0x001fca000f8e0203 */
[----:B-1----:R-:W-:-:S13]  /*0060*/  ISETP.GE.AND P0, PT, R0, UR5, PT ;  /* 0x0000000500007c0c */ /* 0x002fda000bf06270 */
[----:B------:R-:W-:Y:S05]  /*0070*/  @P0 EXIT ;  /* 0x000000000000094d */ /* 0x000fea0003800000 */
[----:B------:R-:W0:Y:S01]  /*0080*/  LDC.64 R6, c[0x0][0x390] ;  /* 0x0000e400ff067b82 */ /* 0x000e220000000a00 */
[----:B------:R-:W1:Y:S07]  /*0090*/  LDCU.64 UR4, c[0x0][0x358] ;  /* 0x00006b00ff0477ac */ /* 0x000e6e0008000a00 */
[----:B------:R-:W2:Y:S08]  /*00a0*/  LDC.64 R2, c[0x0][0x388] ;  /* 0x0000e200ff027b82 */ /* 0x000eb00000000a00 */
[----:B------:R-:W3:Y:S01]  /*00b0*/  LDC.64 R10, c[0x0][0x398] ;  /* 0x0000e600ff0a7b82 */ /* 0x000ee20000000a00 */
[----:B0-----:R-:W-:-:S05]  /*00c0*/  IMAD.WIDE R6, R0, 0x4, R6 ;  /* 0x0000000400067825 */ /* 0x001fca00078e0206 */
[----:B-1----:R0:W4:Y:S01]  /*00d0*/  LDG.E R15, desc[UR4][R6.64] ;  /* 0x00000004060f7981 */ /* 0x002122000c1e1900 */
[----:B--2---:R-:W-:-:S05]  /*00e0*/  IMAD.WIDE R2, R0, 0x4, R2 ;  /* 0x0000000400027825 */ /* 0x004fca00078e0202 */
[----:B------:R1:W2:Y:S01]  /*00f0*/  LDG.E R14, desc[UR4][R2.64] ;  /* 0x00000004020e7981 */ /* 0x0002a2000c1e1900 */
[----:B------:R-:W-:Y:S01]  /*0100*/  UMOV UR6, 0x70a3d70a ;  /* 0x70a3d70a00067882 */ /* 0x000fe20000000000 */
[----:B------:R-:W-:Y:S01]  /*0110*/  UMOV UR7, 0x3fe70a3d ;  /* 0x3fe70a3d00077882 */ /* 0x000fe20000000000 */
[C---:B---3--:R-:W-:Y:S01]  /*0120*/  IMAD.WIDE R10, R0.reuse, 0x4, R10 ;  /* 0x00000004000a7825 */ /* 0x048fe200078e020a */
[----:B0-----:R-:W1:Y:S05]  /*0130*/  LDC.64 R6, c[0x0][0x380] ;  /* 0x0000e000ff067b82 */ /* 0x001e6a0000000a00 */
[----:B------:R-:W3:Y:S01]  /*0140*/  LDG.E R10, desc[UR4][R10.64] ;  /* 0x000000040a0a7981 */ /* 0x000ee2000c1e1900 */
[----:B-1----:R-:W-:Y:S01]  /*0150*/  IMAD.WIDE R2, R0, 0x4, R6 ;  /* 0x0000000400027825 */ /* 0x002fe200078e0206 */
[----:B----4-:R-:W0:Y:S08]  /*0160*/  F2F.F64.F32 R8, R15 ;  /* 0x0000000f00087310 */ /* 0x010e300000201800 */
[----:B--2---:R-:W1:Y:S01]  /*0170*/  F2F.F64.F32 R4, R14 ;  /* 0x0000000e00047310 */ /* 0x004e620000201800 */
[----:B0-----:R-:W-:Y:S01]  /*0180*/  DMUL R8, R8, UR6 ;  /* 0x0000000608087c28 */ /* 0x001fe20008000000 */
[----:B------:R-:W-:-:S06]  /*0190*/  UMOV UR6, 0xae147ae1 ;  /* 0xae147ae100067882 */ /* 0x000fcc0000000000 */
[----:B---3--:R-:W0:Y:S01]  /*01a0*/  F2F.F64.F32 R12, R10 ;  /* 0x0000000a000c7310 */ /* 0x008e220000201800 */
[----:B------:R-:W-:Y:S02]  /*01b0*/  UMOV UR7, 0x3fcae147 ;  /* 0x3fcae14700077882 */ /* 0x000fe40000000000 */
[----:B-1----:R-:W-:Y:S01]  /*01c0*/  DFMA R4, R4, UR6, R8 ;  /* 0x0000000604047c2b */ /* 0x002fe20008000008 */
[----:B------:R-:W-:Y:S01]  /*01d0*/  UMOV UR6, 0x1eb851ec ;  /* 0x1eb851ec00067882 */ /* 0x000fe20000000000 */
[----:B------:R-:W-:-:S06]  /*01e0*/  UMOV UR7, 0x3fb1eb85 ;  /* 0x3fb1eb8500077882 */ /* 0x000fcc0000000000 */
[----:B0-----:R-:W-:-:S10]  /*01f0*/  DFMA R4, R12, UR6, R4 ;  /* 0x000000060c047c2b */ /* 0x001fd40008000004 */
[----:B------:R-:W0:Y:S02]  /*0200*/  F2F.F32.F64 R5, R4 ;  /* 0x0000000400057310 */ /* 0x000e240000301000 */
[----:B0-----:R-:W-:Y:S01]  /*0210*/  STG.E desc[UR4][R2.64], R5 ;  /* 0x0000000502007986 */ /* 0x001fe2000c101904 */
[----:B------:R-:W-:Y:S05]  /*0220*/  EXIT ;  /* 0x000000000000794d */ /* 0x000fea0003800000 */
.L_x_0:
[----:B------:R-:W-:-:S00]  /*0230*/  BRA `(.L_x_0) ;  /* 0xfffffffc00fc7947 */ /* 0x000fc0000383ffff */
[----:B------:R-:W-:-:S00]  /*0240*/  NOP ;  /* 0x0000000000007918 */ /* 0x000fc00000000000 */
        /* <DEDUP_REMOVED lines=11> */
.L_x_1:


//--------------------- .nv.shared.reserved.0     --------------------------
	.section	.nv.shared.reserved.0,"aw",@nobits
	.weak		__nv_reservedSMEM_offset_0_alias
	.size		__nv_reservedSMEM_offset_0_alias, 0, 64
	.other		__nv_reservedSMEM_offset_0_alias,@"STO_CUDA_RESERVED_SHARED STV_DEFAULT"
__nv_reservedSMEM_offset_0_alias:
	.zero		0
	.zero		64


//--------------------- .nv.constant0._Z26colorToGrayscaleConversionPfS_S_S_i --------------------------
	.section	.nv.constant0._Z26colorToGrayscaleConversionPfS_S_S_i,"a",@progbits
	.sectionflags	@""
	.align	4
.nv.constant0._Z26colorToGrayscaleConversionPfS_S_S_i:
	.zero		932


//--------------------- SYMBOLS --------------------------

	.type		.nv.reservedSmem.offset0,@object
	.size		.nv.reservedSmem.offset0,0x4
